//
// Generated by NVIDIA NVVM Compiler
//
// Compiler Build ID: CL-36424714
// Cuda compilation tools, release 13.0, V13.0.88
// Based on NVVM 20.0.0
//

.version 9.0
.target sm_100
.address_size 64

	// .globl	_Z10computeSumPiS_i
// _ZZ10computeSumPiS_iE8localSum has been demoted

.visible .entry _Z10computeSumPiS_i(
	.param .u64 .ptr .align 1 _Z10computeSumPiS_i_param_0,
	.param .u64 .ptr .align 1 _Z10computeSumPiS_i_param_1,
	.param .u32 _Z10computeSumPiS_i_param_2
)
{
	.reg .pred 	%p<4>;
	.reg .b32 	%r<11>;
	.reg .b64 	%rd<7>;
	// demoted variable
	.shared .align 4 .u32 _ZZ10computeSumPiS_iE8localSum;
	ld.param.u64 	%rd1, [_Z10computeSumPiS_i_param_0];
	ld.param.u64 	%rd2, [_Z10computeSumPiS_i_param_1];
	ld.param.u32 	%r3, [_Z10computeSumPiS_i_param_2];
	mov.u32 	%r4, %ctaid.x;
	mov.u32 	%r5, %ntid.x;
	mov.u32 	%r1, %tid.x;
	mad.lo.s32 	%r2, %r4, %r5, %r1;
	setp.ne.s32 	%p1, %r1, 0;
	@%p1 bra 	$L__BB0_2;
	mov.b32 	%r6, 0;
	st.shared.u32 	[_ZZ10computeSumPiS_iE8localSum], %r6;
$L__BB0_2:
	bar.sync 	0;
	setp.ge.s32 	%p2, %r2, %r3;
	@%p2 bra 	$L__BB0_4;
	cvta.to.global.u64 	%rd3, %rd1;
	mul.wide.s32 	%rd4, %r2, 4;
	add.s64 	%rd5, %rd3, %rd4;
	ld.global.u32 	%r7, [%rd5];
	atom.shared.add.u32 	%r8, [_ZZ10computeSumPiS_iE8localSum], %r7;
$L__BB0_4:
	setp.ne.s32 	%p3, %r1, 0;
	bar.sync 	0;
	@%p3 bra 	$L__BB0_6;
	ld.shared.u32 	%r9, [_ZZ10computeSumPiS_iE8localSum];
	cvta.to.global.u64 	%rd6, %rd2;
	atom.global.add.u32 	%r10, [%rd6], %r9;
$L__BB0_6:
	ret;

}


// ===== COMPILED SASS (sm_100) =====

	.target	sm_100

	.elftype	@"ET_EXEC"


//--------------------- .note.nv.tkinfo           --------------------------
	.section	.note.nv.tkinfo,"",@"SHT_NOTE"
	.sectionflags	@"SHF_NOTE_NV_TKINFO"
	.tkinfo
        /*0018*/ 	.word	0x00000002
        /*0030*/ 	.string	""
        /*0030*/ 	.string	"ptxas"
        /*0030*/ 	.string	"Cuda compilation tools, release 13.0, V13.0.88"
        /*0030*/ 	.string	"Build cuda_13.0.r13.0/compiler.36424714_0"
        /*0030*/ 	.string	"-arch sm_100 -m 64 "



//--------------------- .note.nv.cuinfo           --------------------------
	.section	.note.nv.cuinfo,"",@"SHT_NOTE"
	.sectionflags	@"SHF_NOTE_NV_CUINFO"
        /*0018*/ 	.short	0x0002
        /*001a*/ 	.short	0x0064
        /*001c*/ 	.short	0x0082
	.zero		2


//--------------------- .nv.info                  --------------------------
	.section	.nv.info,"",@"SHT_CUDA_INFO"
	.align	4


	//----- nvinfo : EIATTR_REGCOUNT
	.align		4
        /*0000*/ 	.byte	0x04, 0x2f
        /*0002*/ 	.short	(.L_1 - .L_0)
	.align		4
.L_0:
        /*0004*/ 	.word	index@(_Z10computeSumPiS_i)
        /*0008*/ 	.word	0x00000008


	//----- nvinfo : EIATTR_FRAME_SIZE
	.align		4
.L_1:
        /*000c*/ 	.byte	0x04, 0x11
        /*000e*/ 	.short	(.L_3 - .L_2)
	.align		4
.L_2:
        /*0010*/ 	.word	index@(_Z10computeSumPiS_i)
        /*0014*/ 	.word	0x00000000


	//----- nvinfo : EIATTR_MIN_STACK_SIZE
	.align		4
.L_3:
        /*0018*/ 	.byte	0x04, 0x12
        /*001a*/ 	.short	(.L_5 - .L_4)
	.align		4
.L_4:
        /*001c*/ 	.word	index@(_Z10computeSumPiS_i)
        /*0020*/ 	.word	0x00000000
.L_5:


//--------------------- .nv.compat                --------------------------
	.section	.nv.compat,"",@"SHT_CUDA_COMPAT_INFO"
	.align	4
        /*0000*/ 	.byte	0x02, 0x09, 0x00, 0x00, 0x02, 0x02, 0x01, 0x00, 0x02, 0x05, 0x05, 0x00, 0x03, 0x07, 0x01, 0x01
        /*0010*/ 	.byte	0x02, 0x03, 0x00, 0x00, 0x02, 0x06, 0x01, 0x00, 0x04, 0x0b, 0x08, 0x00, 0x09, 0x00, 0x00, 0x00
        /*0020*/ 	.byte	0x00, 0x00, 0x00, 0x00


//--------------------- .nv.info._Z10computeSumPiS_i --------------------------
	.section	.nv.info._Z10computeSumPiS_i,"",@"SHT_CUDA_INFO"
	.sectionflags	@""
	.align	4


	//----- nvinfo : EIATTR_CUDA_API_VERSION
	.align		4
        /*0000*/ 	.byte	0x04, 0x37
        /*0002*/ 	.short	(.L_7 - .L_6)
.L_6:
        /*0004*/ 	.word	0x00000082


	//----- nvinfo : EIATTR_KPARAM_INFO
	.align		4
.L_7:
        /*0008*/ 	.byte	0x04, 0x17
        /*000a*/ 	.short	(.L_9 - .L_8)
.L_8:
        /*000c*/ 	.word	0x00000000
        /*0010*/ 	.short	0x0002
        /*0012*/ 	.short	0x0010
        /*0014*/ 	.byte	0x00, 0xf0, 0x11, 0x00


	//----- nvinfo : EIATTR_KPARAM_INFO
	.align		4
.L_9:
        /*0018*/ 	.byte	0x04, 0x17
        /*001a*/ 	.short	(.L_11 - .L_10)
.L_10:
        /*001c*/ 	.word	0x00000000
        /*0020*/ 	.short	0x0001
        /*0022*/ 	.short	0x0008
        /*0024*/ 	.byte	0x00, 0xf5, 0x21, 0x00


	//----- nvinfo : EIATTR_KPARAM_INFO
	.align		4
.L_11:
        /*0028*/ 	.byte	0x04, 0x17
        /*002a*/ 	.short	(.L_13 - .L_12)
.L_12:
        /*002c*/ 	.word	0x00000000
        /*0030*/ 	.short	0x0000
        /*0032*/ 	.short	0x0000
        /*0034*/ 	.byte	0x00, 0xf5, 0x21, 0x00


	//----- nvinfo : EIATTR_SPARSE_MMA_MASK
	.align		4
.L_13:
        /*0038*/ 	.byte	0x03, 0x50
        /*003a*/ 	.short	0x0000


	//----- nvinfo : EIATTR_MAXREG_COUNT
	.align		4
        /*003c*/ 	.byte	0x03, 0x1b
        /*003e*/ 	.short	0x00ff


	//----- nvinfo : EIATTR_NUM_BARRIERS
	.align		4
        /*0040*/ 	.byte	0x02, 0x4c
        /*0042*/ 	.byte	0x01
	.zero		1


	//----- nvinfo : EIATTR_MERCURY_ISA_VERSION
	.align		4
        /*0044*/ 	.byte	0x03, 0x5f
        /*0046*/ 	.short	0x0101


	//----- nvinfo : EIATTR_INT_WARP_WIDE_INSTR_OFFSETS
	.align		4
        /*0048*/ 	.byte	0x04, 0x31
        /*004a*/ 	.short	(.L_15 - .L_14)


	//   ....[0]....
.L_14:
        /*004c*/ 	.word	0x00000140


	//   ....[1]....
        /*0050*/ 	.word	0x000001a0


	//----- nvinfo : EIATTR_VRC_CTA_INIT_COUNT
	.align		4
.L_15:
        /*0054*/ 	.byte	0x02, 0x4a
	.zero		1
	.zero		1


	//----- nvinfo : EIATTR_EXIT_INSTR_OFFSETS
	.align		4
        /*0058*/ 	.byte	0x04, 0x1c
        /*005a*/ 	.short	(.L_17 - .L_16)


	//   ....[0]....
.L_16:
        /*005c*/ 	.word	0x000001f0


	//   ....[1]....
        /*0060*/ 	.word	0x00000260


	//----- nvinfo : EIATTR_CRS_STACK_SIZE
	.align		4
.L_17:
        /*0064*/ 	.byte	0x04, 0x1e
        /*0066*/ 	.short	(.L_19 - .L_18)
.L_18:
        /*0068*/ 	.word	0x00000000


	//----- nvinfo : EIATTR_CBANK_PARAM_SIZE
	.align		4
.L_19:
        /*006c*/ 	.byte	0x03, 0x19
        /*006e*/ 	.short	0x0014


	//----- nvinfo : EIATTR_PARAM_CBANK
	.align		4
        /*0070*/ 	.byte	0x04, 0x0a
        /*0072*/ 	.short	(.L_21 - .L_20)
	.align		4
.L_20:
        /*0074*/ 	.word	index@(.nv.constant0._Z10computeSumPiS_i)
        /*0078*/ 	.short	0x0380
        /*007a*/ 	.short	0x0014


	//----- nvinfo : EIATTR_SW_WAR
	.align		4
.L_21:
        /*007c*/ 	.byte	0x04, 0x36
        /*007e*/ 	.short	(.L_23 - .L_22)
.L_22:
        /*0080*/ 	.word	0x00000008
.L_23:


//--------------------- .nv.callgraph             --------------------------
	.section	.nv.callgraph,"",@"SHT_CUDA_CALLGRAPH"
	.align	4
	.sectionentsize	8
	.align		4
        /*0000*/ 	.word	0x00000000
	.align		4
        /*0004*/ 	.word	0xffffffff
	.align		4
        /*0008*/ 	.word	0x00000000
	.align		4
        /*000c*/ 	.word	0xfffffffe
	.align		4
        /*0010*/ 	.word	0x00000000
	.align		4
        /*0014*/ 	.word	0xfffffffd
	.align		4
        /*0018*/ 	.word	0x00000000
	.align		4
        /*001c*/ 	.word	0xfffffffc


//--------------------- .text._Z10computeSumPiS_i --------------------------
	.section	.text._Z10computeSumPiS_i,"ax",@progbits
	.align	128
        .global         _Z10computeSumPiS_i
        .type           _Z10computeSumPiS_i,@function
        .size           _Z10computeSumPiS_i,(.L_x_3 - _Z10computeSumPiS_i)
        .other          _Z10computeSumPiS_i,@"STO_CUDA_ENTRY STV_DEFAULT"
_Z10computeSumPiS_i:
.text._Z10computeSumPiS_i:
[----:B------:R-:W-:Y:S01]  /*0000*/  LDC R1, c[0x0][0x37c] ;  /* 0x0000df00ff017b82 */ /* 0x000fe20000000800 */
[----:B------:R-:W0:Y:S07]  /*0010*/  S2R R0, SR_TID.X ;  /* 0x0000000000007919 */ /* 0x000e2e0000002100 */
[----:B------:R-:W1:Y:S01]  /*0020*/  S2UR UR4, SR_CTAID.X ;  /* 0x00000000000479c3 */ /* 0x000e620000002500 */
[----:B------:R-:W2:Y:S01]  /*0030*/  LDCU UR5, c[0x0][0x390] ;  /* 0x00007200ff0577ac */ /* 0x000ea20008000800 */
[----:B------:R-:W-:Y:S01]  /*0040*/  BSSY.RECONVERGENT B0, `(.L_x_0) ;  /* 0x0000019000007945 */ /* 0x000fe20003800200 */
[----:B------:R-:W3:Y:S05]  /*0050*/  LDCU.64 UR6, c[0x0][0x358] ;  /* 0x00006b00ff0677ac */ /* 0x000eea0008000a00 */
[----:B------:R-:W1:Y:S01]  /*0060*/  LDC R5, c[0x0][0x360] ;  /* 0x0000d800ff057b82 */ /* 0x000e620000000800 */
[----:B0-----:R-:W-:Y:S01]  /*0070*/  ISETP.NE.AND P0, PT, R0, RZ, PT ;  /* 0x000000ff0000720c */ /* 0x001fe20003f05270 */
[----:B-1----:R-:W-:-:S05]  /*0080*/  IMAD R5, R5, UR4, R0 ;  /* 0x0000000405057c24 */ /* 0x002fca000f8e0200 */
[----:B--2---:R-:W-:-:S07]  /*0090*/  ISETP.GE.AND P1, PT, R5, UR5, PT ;  /* 0x0000000505007c0c */ /* 0x004fce000bf26270 */
[----:B------:R-:W0:Y:S01]  /*00a0*/  @!P0 S2R R3, SR_CgaCtaId ;  /* 0x0000000000038919 */ /* 0x000e220000008800 */
[----:B------:R-:W-:-:S04]  /*00b0*/  @!P0 MOV R0, 0x400 ;  /* 0x0000040000008802 */ /* 0x000fc80000000f00 */
[----:B0-----:R-:W-:-:S05]  /*00c0*/  @!P0 LEA R0, R3, R0, 0x18 ;  /* 0x0000000003008211 */ /* 0x001fca00078ec0ff */
[----:B------:R0:W-:Y:S01]  /*00d0*/  @!P0 STS [R0], RZ ;  /* 0x000000ff00008388 */ /* 0x0001e20000000800 */
[----:B------:R-:W-:Y:S06]  /*00e0*/  BAR.SYNC.DEFER_BLOCKING 0x0 ;  /* 0x0000000000007b1d */ /* 0x000fec0000010000 */
[----:B---3--:R-:W-:Y:S05]  /*00f0*/  @P1 BRA `(.L_x_1) ;  /* 0x0000000000341947 */ /* 0x008fea0003800000 */
[----:B------:R-:W1:Y:S02]  /*0100*/  LDC.64 R2, c[0x0][0x380] ;  /* 0x0000e000ff027b82 */ /* 0x000e640000000a00 */
[----:B-1----:R-:W-:-:S06]  /*0110*/  IMAD.WIDE R2, R5, 0x4, R2 ;  /* 0x0000000405027825 */ /* 0x002fcc00078e0202 */
[----:B------:R-:W2:Y:S01]  /*0120*/  LDG.E R2, desc[UR6][R2.64] ;  /* 0x0000000602027981 */ /* 0x000ea2000c1e1900 */
[----:B------:R-:W1:Y:S01]  /*0130*/  S2UR UR5, SR_CgaCtaId ;  /* 0x00000000000579c3 */ /* 0x000e620000008800 */
[----:B------:R-:W-:Y:S01]  /*0140*/  VOTEU.ANY UR4, UPT, PT ;  /* 0x0000000000047886 */ /* 0x000fe200038e0100 */
[----:B0-----:R-:W0:Y:S01]  /*0150*/  S2R R0, SR_LANEID ;  /* 0x0000000000007919 */ /* 0x001e220000000000 */
[----:B------:R-:W-:-:S06]  /*0160*/  UFLO.U32 UR4, UR4 ;  /* 0x00000004000472bd */ /* 0x000fcc00080e0000 */
[----:B0-----:R-:W-:Y:S01]  /*0170*/  ISETP.EQ.U32.AND P1, PT, R0, UR4, PT ;  /* 0x0000000400007c0c */ /* 0x001fe2000bf22070 */
[----:B------:R-:W-:Y:S02]  /*0180*/  UMOV UR4, 0x400 ;  /* 0x0000040000047882 */ /* 0x000fe40000000000 */
[----:B-1----:R-:W-:Y:S01]  /*0190*/  ULEA UR4, UR5, UR4, 0x18 ;  /* 0x0000000405047291 */ /* 0x002fe2000f8ec0ff */
[----:B--2---:R-:W0:Y:S02]  /*01a0*/  REDUX.SUM UR8, R2 ;  /* 0x00000000020873c4 */ /* 0x004e24000000c000 */
[----:B0-----:R-:W-:-:S07]  /*01b0*/  IMAD.U32 R0, RZ, RZ, UR8 ;  /* 0x00000008ff007e24 */ /* 0x001fce000f8e00ff */
[----:B------:R1:W-:Y:S02]  /*01c0*/  @P1 ATOMS.ADD RZ, [UR4], R0 ;  /* 0x00000000ffff198c */ /* 0x0003e40008000004 */
.L_x_1:
[----:B------:R-:W-:Y:S05]  /*01d0*/  BSYNC.RECONVERGENT B0 ;  /* 0x0000000000007941 */ /* 0x000fea0003800200 */
.L_x_0:
[----:B------:R-:W-:Y:S06]  /*01e0*/  BAR.SYNC.DEFER_BLOCKING 0x0 ;  /* 0x0000000000007b1d */ /* 0x000fec0000010000 */
[----:B------:R-:W-:Y:S05]  /*01f0*/  @P0 EXIT ;  /* 0x000000000000094d */ /* 0x000fea0003800000 */
[----:B------:R-:W2:Y:S01]  /*0200*/  S2UR UR5, SR_CgaCtaId ;  /* 0x00000000000579c3 */ /* 0x000ea20000008800 */
[----:B------:R-:W-:-:S07]  /*0210*/  UMOV UR4, 0x400 ;  /* 0x0000040000047882 */ /* 0x000fce0000000000 */
[----:B------:R-:W3:Y:S01]  /*0220*/  LDC.64 R2, c[0x0][0x388] ;  /* 0x0000e200ff027b82 */ /* 0x000ee20000000a00 */
[----:B--2---:R-:W-:-:S09]  /*0230*/  ULEA UR4, UR5, UR4, 0x18 ;  /* 0x0000000405047291 */ /* 0x004fd2000f8ec0ff */
[----:B------:R-:W3:Y:S04]  /*0240*/  LDS R5, [UR4] ;  /* 0x00000004ff057984 */ /* 0x000ee80008000800 */
[----:B---3--:R-:W-:Y:S01]  /*0250*/  REDG.E.ADD.STRONG.GPU desc[UR6][R2.64], R5 ;  /* 0x000000050200798e */ /* 0x008fe2000c12e106 */
[----:B------:R-:W-:Y:S05]  /*0260*/  EXIT ;  /* 0x000000000000794d */ /* 0x000fea0003800000 */
.L_x_2:
[----:B------:R-:W-:-:S00]  /*0270*/  BRA `(.L_x_2) ;  /* 0xfffffffc00fc7947 */ /* 0x000fc0000383ffff */
[----:B------:R-:W-:-:S00]  /*0280*/  NOP ;  /* 0x0000000000007918 */ /* 0x000fc00000000000 */
[----:B------:R-:W-:-:S00]  /*0290*/  NOP ;  /* 0x0000000000007918 */ /* 0x000fc00000000000 */
[----:B------:R-:W-:-:S00]  /*02a0*/  NOP ;  /* 0x0000000000007918 */ /* 0x000fc00000000000 */
[----:B------:R-:W-:-:S00]  /*02b0*/  NOP ;  /* 0x0000000000007918 */ /* 0x000fc00000000000 */
[----:B------:R-:W-:-:S00]  /*02c0*/  NOP ;  /* 0x0000000000007918 */ /* 0x000fc00000000000 */
[----:B------:R-:W-:-:S00]  /*02d0*/  NOP ;  /* 0x0000000000007918 */ /* 0x000fc00000000000 */
[----:B------:R-:W-:-:S00]  /*02e0*/  NOP ;  /* 0x0000000000007918 */ /* 0x000fc00000000000 */
[----:B------:R-:W-:-:S00]  /*02f0*/  NOP ;  /* 0x0000000000007918 */ /* 0x000fc00000000000 */
.L_x_3:


//--------------------- .nv.shared._Z10computeSumPiS_i --------------------------
	.section	.nv.shared._Z10computeSumPiS_i,"aw",@nobits
	.sectionflags	@""
	.align	4
.nv.shared._Z10computeSumPiS_i:
	.zero		1028


//--------------------- .nv.shared.reserved.0     --------------------------
	.section	.nv.shared.reserved.0,"aw",@nobits
	.weak		__nv_reservedSMEM_offset_0_alias
	.size		__nv_reservedSMEM_offset_0_alias, 0, 64
	.other		__nv_reservedSMEM_offset_0_alias,@"STO_CUDA_RESERVED_SHARED STV_DEFAULT"
__nv_reservedSMEM_offset_0_alias:
	.zero		0
	.zero		64


//--------------------- .nv.constant0._Z10computeSumPiS_i --------------------------
	.section	.nv.constant0._Z10computeSumPiS_i,"a",@progbits
	.sectionflags	@""
	.align	4
.nv.constant0._Z10computeSumPiS_i:
	.zero		916


//--------------------- SYMBOLS --------------------------

	.type		.nv.reservedSmem.offset0,@object
	.size		.nv.reservedSmem.offset0,0x4
	.type		.nv.reservedSmem.cap,@object
	.size		.nv.reservedSmem.cap,0x4
